//
// Generated by NVIDIA NVVM Compiler
//
// Compiler Build ID: CL-36424714
// Cuda compilation tools, release 13.0, V13.0.88
// Based on NVVM 20.0.0
//

.version 9.0
.target sm_100
.address_size 64

	// .globl	_Z24transpose_SM_nobc_kernelPfS_ii
// _ZZ24transpose_SM_nobc_kernelPfS_iiE4tile has been demoted

.visible .entry _Z24transpose_SM_nobc_kernelPfS_ii(
	.param .u64 .ptr .align 1 _Z24transpose_SM_nobc_kernelPfS_ii_param_0,
	.param .u64 .ptr .align 1 _Z24transpose_SM_nobc_kernelPfS_ii_param_1,
	.param .u32 _Z24transpose_SM_nobc_kernelPfS_ii_param_2,
	.param .u32 _Z24transpose_SM_nobc_kernelPfS_ii_param_3
)
{
	.reg .b32 	%r<22>;
	.reg .b32 	%f<3>;
	.reg .b64 	%rd<9>;
	// demoted variable
	.shared .align 4 .b8 _ZZ24transpose_SM_nobc_kernelPfS_iiE4tile[1088];
	ld.param.u64 	%rd1, [_Z24transpose_SM_nobc_kernelPfS_ii_param_0];
	ld.param.u64 	%rd2, [_Z24transpose_SM_nobc_kernelPfS_ii_param_1];
	ld.param.u32 	%r1, [_Z24transpose_SM_nobc_kernelPfS_ii_param_2];
	ld.param.u32 	%r2, [_Z24transpose_SM_nobc_kernelPfS_ii_param_3];
	cvta.to.global.u64 	%rd3, %rd2;
	cvta.to.global.u64 	%rd4, %rd1;
	mov.u32 	%r3, %ctaid.x;
	shl.b32 	%r4, %r3, 4;
	mov.u32 	%r5, %ctaid.y;
	shl.b32 	%r6, %r5, 4;
	mov.u32 	%r7, %tid.y;
	add.s32 	%r8, %r6, %r7;
	mov.u32 	%r9, %tid.x;
	add.s32 	%r10, %r4, %r9;
	mad.lo.s32 	%r11, %r1, %r8, %r10;
	add.s32 	%r12, %r4, %r7;
	add.s32 	%r13, %r6, %r9;
	mad.lo.s32 	%r14, %r2, %r12, %r13;
	mul.wide.s32 	%rd5, %r11, 4;
	add.s64 	%rd6, %rd4, %rd5;
	ld.global.f32 	%f1, [%rd6];
	mov.u32 	%r15, _ZZ24transpose_SM_nobc_kernelPfS_iiE4tile;
	mad.lo.s32 	%r16, %r7, 68, %r15;
	shl.b32 	%r17, %r9, 2;
	add.s32 	%r18, %r16, %r17;
	st.shared.f32 	[%r18], %f1;
	bar.sync 	0;
	mad.lo.s32 	%r19, %r9, 68, %r15;
	shl.b32 	%r20, %r7, 2;
	add.s32 	%r21, %r19, %r20;
	ld.shared.f32 	%f2, [%r21];
	mul.wide.s32 	%rd7, %r14, 4;
	add.s64 	%rd8, %rd3, %rd7;
	st.global.f32 	[%rd8], %f2;
	ret;

}


// ===== COMPILED SASS (sm_100) =====

	.target	sm_100

	.elftype	@"ET_EXEC"


//--------------------- .note.nv.tkinfo           --------------------------
	.section	.note.nv.tkinfo,"",@"SHT_NOTE"
	.sectionflags	@"SHF_NOTE_NV_TKINFO"
	.tkinfo
        /*0018*/ 	.word	0x00000002
        /*0030*/ 	.string	""
        /*0030*/ 	.string	"ptxas"
        /*0030*/ 	.string	"Cuda compilation tools, release 13.0, V13.0.88"
        /*0030*/ 	.string	"Build cuda_13.0.r13.0/compiler.36424714_0"
        /*0030*/ 	.string	"-arch sm_100 -m 64 "



//--------------------- .note.nv.cuinfo           --------------------------
	.section	.note.nv.cuinfo,"",@"SHT_NOTE"
	.sectionflags	@"SHF_NOTE_NV_CUINFO"
        /*0018*/ 	.short	0x0002
        /*001a*/ 	.short	0x0064
        /*001c*/ 	.short	0x0082
	.zero		2


//--------------------- .nv.info                  --------------------------
	.section	.nv.info,"",@"SHT_CUDA_INFO"
	.align	4


	//----- nvinfo : EIATTR_REGCOUNT
	.align		4
        /*0000*/ 	.byte	0x04, 0x2f
        /*0002*/ 	.short	(.L_1 - .L_0)
	.align		4
.L_0:
        /*0004*/ 	.word	index@(_Z24transpose_SM_nobc_kernelPfS_ii)
        /*0008*/ 	.word	0x00000010


	//----- nvinfo : EIATTR_FRAME_SIZE
	.align		4
.L_1:
        /*000c*/ 	.byte	0x04, 0x11
        /*000e*/ 	.short	(.L_3 - .L_2)
	.align		4
.L_2:
        /*0010*/ 	.word	index@(_Z24transpose_SM_nobc_kernelPfS_ii)
        /*0014*/ 	.word	0x00000000


	//----- nvinfo : EIATTR_MIN_STACK_SIZE
	.align		4
.L_3:
        /*0018*/ 	.byte	0x04, 0x12
        /*001a*/ 	.short	(.L_5 - .L_4)
	.align		4
.L_4:
        /*001c*/ 	.word	index@(_Z24transpose_SM_nobc_kernelPfS_ii)
        /*0020*/ 	.word	0x00000000
.L_5:


//--------------------- .nv.compat                --------------------------
	.section	.nv.compat,"",@"SHT_CUDA_COMPAT_INFO"
	.align	4
        /*0000*/ 	.byte	0x02, 0x09, 0x00, 0x00, 0x02, 0x02, 0x01, 0x00, 0x02, 0x05, 0x05, 0x00, 0x03, 0x07, 0x01, 0x01
        /*0010*/ 	.byte	0x02, 0x03, 0x00, 0x00, 0x02, 0x06, 0x01, 0x00, 0x04, 0x0b, 0x08, 0x00, 0x09, 0x00, 0x00, 0x00
        /*0020*/ 	.byte	0x00, 0x00, 0x00, 0x00


//--------------------- .nv.info._Z24transpose_SM_nobc_kernelPfS_ii --------------------------
	.section	.nv.info._Z24transpose_SM_nobc_kernelPfS_ii,"",@"SHT_CUDA_INFO"
	.sectionflags	@""
	.align	4


	//----- nvinfo : EIATTR_CUDA_API_VERSION
	.align		4
        /*0000*/ 	.byte	0x04, 0x37
        /*0002*/ 	.short	(.L_7 - .L_6)
.L_6:
        /*0004*/ 	.word	0x00000082


	//----- nvinfo : EIATTR_KPARAM_INFO
	.align		4
.L_7:
        /*0008*/ 	.byte	0x04, 0x17
        /*000a*/ 	.short	(.L_9 - .L_8)
.L_8:
        /*000c*/ 	.word	0x00000000
        /*0010*/ 	.short	0x0003
        /*0012*/ 	.short	0x0014
        /*0014*/ 	.byte	0x00, 0xf0, 0x11, 0x00


	//----- nvinfo : EIATTR_KPARAM_INFO
	.align		4
.L_9:
        /*0018*/ 	.byte	0x04, 0x17
        /*001a*/ 	.short	(.L_11 - .L_10)
.L_10:
        /*001c*/ 	.word	0x00000000
        /*0020*/ 	.short	0x0002
        /*0022*/ 	.short	0x0010
        /*0024*/ 	.byte	0x00, 0xf0, 0x11, 0x00


	//----- nvinfo : EIATTR_KPARAM_INFO
	.align		4
.L_11:
        /*0028*/ 	.byte	0x04, 0x17
        /*002a*/ 	.short	(.L_13 - .L_12)
.L_12:
        /*002c*/ 	.word	0x00000000
        /*0030*/ 	.short	0x0001
        /*0032*/ 	.short	0x0008
        /*0034*/ 	.byte	0x00, 0xf5, 0x21, 0x00


	//----- nvinfo : EIATTR_KPARAM_INFO
	.align		4
.L_13:
        /*0038*/ 	.byte	0x04, 0x17
        /*003a*/ 	.short	(.L_15 - .L_14)
.L_14:
        /*003c*/ 	.word	0x00000000
        /*0040*/ 	.short	0x0000
        /*0042*/ 	.short	0x0000
        /*0044*/ 	.byte	0x00, 0xf5, 0x21, 0x00


	//----- nvinfo : EIATTR_SPARSE_MMA_MASK
	.align		4
.L_15:
        /*0048*/ 	.byte	0x03, 0x50
        /*004a*/ 	.short	0x0000


	//----- nvinfo : EIATTR_MAXREG_COUNT
	.align		4
        /*004c*/ 	.byte	0x03, 0x1b
        /*004e*/ 	.short	0x00ff


	//----- nvinfo : EIATTR_NUM_BARRIERS
	.align		4
        /*0050*/ 	.byte	0x02, 0x4c
        /*0052*/ 	.byte	0x01
	.zero		1


	//----- nvinfo : EIATTR_MERCURY_ISA_VERSION
	.align		4
        /*0054*/ 	.byte	0x03, 0x5f
        /*0056*/ 	.short	0x0101


	//----- nvinfo : EIATTR_VRC_CTA_INIT_COUNT
	.align		4
        /*0058*/ 	.byte	0x02, 0x4a
	.zero		1
	.zero		1


	//----- nvinfo : EIATTR_EXIT_INSTR_OFFSETS
	.align		4
        /*005c*/ 	.byte	0x04, 0x1c
        /*005e*/ 	.short	(.L_17 - .L_16)


	//   ....[0]....
.L_16:
        /*0060*/ 	.word	0x000001d0


	//----- nvinfo : EIATTR_CBANK_PARAM_SIZE
	.align		4
.L_17:
        /*0064*/ 	.byte	0x03, 0x19
        /*0066*/ 	.short	0x0018


	//----- nvinfo : EIATTR_PARAM_CBANK
	.align		4
        /*0068*/ 	.byte	0x04, 0x0a
        /*006a*/ 	.short	(.L_19 - .L_18)
	.align		4
.L_18:
        /*006c*/ 	.word	index@(.nv.constant0._Z24transpose_SM_nobc_kernelPfS_ii)
        /*0070*/ 	.short	0x0380
        /*0072*/ 	.short	0x0018


	//----- nvinfo : EIATTR_SW_WAR
	.align		4
.L_19:
        /*0074*/ 	.byte	0x04, 0x36
        /*0076*/ 	.short	(.L_21 - .L_20)
.L_20:
        /*0078*/ 	.word	0x00000008
.L_21:


//--------------------- .nv.callgraph             --------------------------
	.section	.nv.callgraph,"",@"SHT_CUDA_CALLGRAPH"
	.align	4
	.sectionentsize	8
	.align		4
        /*0000*/ 	.word	0x00000000
	.align		4
        /*0004*/ 	.word	0xffffffff
	.align		4
        /*0008*/ 	.word	0x00000000
	.align		4
        /*000c*/ 	.word	0xfffffffe
	.align		4
        /*0010*/ 	.word	0x00000000
	.align		4
        /*0014*/ 	.word	0xfffffffd
	.align		4
        /*0018*/ 	.word	0x00000000
	.align		4
        /*001c*/ 	.word	0xfffffffc


//--------------------- .text._Z24transpose_SM_nobc_kernelPfS_ii --------------------------
	.section	.text._Z24transpose_SM_nobc_kernelPfS_ii,"ax",@progbits
	.align	128
        .global         _Z24transpose_SM_nobc_kernelPfS_ii
        .type           _Z24transpose_SM_nobc_kernelPfS_ii,@function
        .size           _Z24transpose_SM_nobc_kernelPfS_ii,(.L_x_1 - _Z24transpose_SM_nobc_kernelPfS_ii)
        .other          _Z24transpose_SM_nobc_kernelPfS_ii,@"STO_CUDA_ENTRY STV_DEFAULT"
_Z24transpose_SM_nobc_kernelPfS_ii:
.text._Z24transpose_SM_nobc_kernelPfS_ii:
[----:B------:R-:W-:Y:S01]  /*0000*/  LDC R1, c[0x0][0x37c] ;  /* 0x0000df00ff017b82 */ /* 0x000fe20000000800 */
[----:B------:R-:W0:Y:S07]  /*0010*/  S2R R8, SR_CTAID.X ;  /* 0x0000000000087919 */ /* 0x000e2e0000002500 */
[----:B------:R-:W1:Y:S01]  /*0020*/  LDC.64 R2, c[0x0][0x380] ;  /* 0x0000e000ff027b82 */ /* 0x000e620000000a00 */
[----:B------:R-:W2:Y:S01]  /*0030*/  LDCU.64 UR6, c[0x0][0x390] ;  /* 0x00007200ff0677ac */ /* 0x000ea20008000a00 */
[----:B------:R-:W3:Y:S01]  /*0040*/  S2R R10, SR_CTAID.Y ;  /* 0x00000000000a7919 */ /* 0x000ee20000002600 */
[----:B------:R-:W4:Y:S01]  /*0050*/  LDCU.64 UR4, c[0x0][0x358] ;  /* 0x00006b00ff0477ac */ /* 0x000f220008000a00 */
[----:B------:R-:W3:Y:S01]  /*0060*/  S2R R11, SR_TID.Y ;  /* 0x00000000000b7919 */ /* 0x000ee20000002200 */
[----:B------:R-:W0:Y:S01]  /*0070*/  S2R R13, SR_TID.X ;  /* 0x00000000000d7919 */ /* 0x000e220000002100 */
[----:B---3--:R-:W-:-:S02]  /*0080*/  LEA R0, R10, R11, 0x4 ;  /* 0x0000000b0a007211 */ /* 0x008fc400078e20ff */
[----:B0-----:R-:W-:-:S05]  /*0090*/  LEA R5, R8, R13, 0x4 ;  /* 0x0000000d08057211 */ /* 0x001fca00078e20ff */
[----:B--2---:R-:W-:-:S04]  /*00a0*/  IMAD R5, R0, UR6, R5 ;  /* 0x0000000600057c24 */ /* 0x004fc8000f8e0205 */
[----:B-1----:R-:W-:-:S05]  /*00b0*/  IMAD.WIDE R2, R5, 0x4, R2 ;  /* 0x0000000405027825 */ /* 0x002fca00078e0202 */
[----:B----4-:R0:W2:Y:S01]  /*00c0*/  LDG.E R4, desc[UR4][R2.64] ;  /* 0x0000000402047981 */ /* 0x0100a2000c1e1900 */
[----:B------:R-:W-:Y:S01]  /*00d0*/  MOV R0, 0x400 ;  /* 0x0000040000007802 */ /* 0x000fe20000000f00 */
[----:B------:R-:W1:Y:S01]  /*00e0*/  S2R R5, SR_CgaCtaId ;  /* 0x0000000000057919 */ /* 0x000e620000008800 */
[----:B0-----:R-:W0:Y:S02]  /*00f0*/  LDC.64 R2, c[0x0][0x388] ;  /* 0x0000e200ff027b82 */ /* 0x001e240000000a00 */
[----:B-1----:R-:W-:-:S05]  /*0100*/  LEA R0, R5, R0, 0x18 ;  /* 0x0000000005007211 */ /* 0x002fca00078ec0ff */
[--C-:B------:R-:W-:Y:S02]  /*0110*/  IMAD R5, R11, 0x44, R0.reuse ;  /* 0x000000440b057824 */ /* 0x100fe400078e0200 */
[----:B------:R-:W-:-:S03]  /*0120*/  IMAD R0, R13, 0x44, R0 ;  /* 0x000000440d007824 */ /* 0x000fc600078e0200 */
[----:B------:R-:W-:Y:S02]  /*0130*/  LEA R7, R13, R5, 0x2 ;  /* 0x000000050d077211 */ /* 0x000fe400078e10ff */
[----:B------:R-:W-:Y:S02]  /*0140*/  LEA R6, R11, R0, 0x2 ;  /* 0x000000000b067211 */ /* 0x000fe400078e10ff */
[----:B------:R-:W-:Y:S02]  /*0150*/  LEA R0, R8, R11, 0x4 ;  /* 0x0000000b08007211 */ /* 0x000fe400078e20ff */
[----:B------:R-:W-:-:S05]  /*0160*/  LEA R5, R10, R13, 0x4 ;  /* 0x0000000d0a057211 */ /* 0x000fca00078e20ff */
[----:B------:R-:W-:-:S04]  /*0170*/  IMAD R5, R0, UR7, R5 ;  /* 0x0000000700057c24 */ /* 0x000fc8000f8e0205 */
[----:B0-----:R-:W-:Y:S01]  /*0180*/  IMAD.WIDE R2, R5, 0x4, R2 ;  /* 0x0000000405027825 */ /* 0x001fe200078e0202 */
[----:B--2---:R-:W-:Y:S01]  /*0190*/  STS [R7], R4 ;  /* 0x0000000407007388 */ /* 0x004fe20000000800 */
[----:B------:R-:W-:Y:S06]  /*01a0*/  BAR.SYNC.DEFER_BLOCKING 0x0 ;  /* 0x0000000000007b1d */ /* 0x000fec0000010000 */
[----:B------:R-:W0:Y:S04]  /*01b0*/  LDS R9, [R6] ;  /* 0x0000000006097984 */ /* 0x000e280000000800 */
[----:B0-----:R-:W-:Y:S01]  /*01c0*/  STG.E desc[UR4][R2.64], R9 ;  /* 0x0000000902007986 */ /* 0x001fe2000c101904 */
[----:B------:R-:W-:Y:S05]  /*01d0*/  EXIT ;  /* 0x000000000000794d */ /* 0x000fea0003800000 */
.L_x_0:
[----:B------:R-:W-:-:S00]  /*01e0*/  BRA `(.L_x_0) ;  /* 0xfffffffc00fc7947 */ /* 0x000fc0000383ffff */
[----:B------:R-:W-:-:S00]  /*01f0*/  NOP ;  /* 0x0000000000007918 */ /* 0x000fc00000000000 */
        /* <DEDUP_REMOVED lines=8> */
.L_x_1:


//--------------------- .nv.shared._Z24transpose_SM_nobc_kernelPfS_ii --------------------------
	.section	.nv.shared._Z24transpose_SM_nobc_kernelPfS_ii,"aw",@nobits
	.sectionflags	@""
	.align	4
.nv.shared._Z24transpose_SM_nobc_kernelPfS_ii:
	.zero		2112


//--------------------- .nv.shared.reserved.0     --------------------------
	.section	.nv.shared.reserved.0,"aw",@nobits
	.weak		__nv_reservedSMEM_offset_0_alias
	.size		__nv_reservedSMEM_offset_0_alias, 0, 64
	.other		__nv_reservedSMEM_offset_0_alias,@"STO_CUDA_RESERVED_SHARED STV_DEFAULT"
__nv_reservedSMEM_offset_0_alias:
	.zero		0
	.zero		64


//--------------------- .nv.constant0._Z24transpose_SM_nobc_kernelPfS_ii --------------------------
	.section	.nv.constant0._Z24transpose_SM_nobc_kernelPfS_ii,"a",@progbits
	.sectionflags	@""
	.align	4
.nv.constant0._Z24transpose_SM_nobc_kernelPfS_ii:
	.zero		920


//--------------------- SYMBOLS --------------------------

	.type		.nv.reservedSmem.offset0,@object
	.size		.nv.reservedSmem.offset0,0x4
	.type		.nv.reservedSmem.cap,@object
	.size		.nv.reservedSmem.cap,0x4
